//
// Generated by NVIDIA NVVM Compiler
//
// Compiler Build ID: CL-36424714
// Cuda compilation tools, release 13.0, V13.0.88
// Based on NVVM 20.0.0
//

.version 9.0
.target sm_100
.address_size 64

	// .globl	_Z18vector_dot_productPfS_S_i
// _ZZ18vector_dot_productPfS_S_iE5aTile has been demoted
// _ZZ18vector_dot_productPfS_S_iE5bTile has been demoted
// _ZZ18vector_dot_productPfS_S_iE5cTile has been demoted

.visible .entry _Z18vector_dot_productPfS_S_i(
	.param .u64 .ptr .align 1 _Z18vector_dot_productPfS_S_i_param_0,
	.param .u64 .ptr .align 1 _Z18vector_dot_productPfS_S_i_param_1,
	.param .u64 .ptr .align 1 _Z18vector_dot_productPfS_S_i_param_2,
	.param .u32 _Z18vector_dot_productPfS_S_i_param_3
)
{
	.reg .pred 	%p<5>;
	.reg .b32 	%r<24>;
	.reg .b32 	%f<13>;
	.reg .b64 	%rd<10>;
	// demoted variable
	.shared .align 4 .b8 _ZZ18vector_dot_productPfS_S_iE5aTile[4096];
	// demoted variable
	.shared .align 4 .b8 _ZZ18vector_dot_productPfS_S_iE5bTile[4096];
	// demoted variable
	.shared .align 4 .b8 _ZZ18vector_dot_productPfS_S_iE5cTile[4096];
	ld.param.u64 	%rd3, [_Z18vector_dot_productPfS_S_i_param_0];
	ld.param.u64 	%rd4, [_Z18vector_dot_productPfS_S_i_param_1];
	ld.param.u64 	%rd5, [_Z18vector_dot_productPfS_S_i_param_2];
	ld.param.u32 	%r10, [_Z18vector_dot_productPfS_S_i_param_3];
	mov.u32 	%r1, %tid.x;
	mov.u32 	%r11, %ctaid.x;
	mov.u32 	%r12, %ntid.x;
	mad.lo.s32 	%r2, %r11, %r12, %r1;
	mov.u32 	%r13, %nctaid.x;
	mul.lo.s32 	%r23, %r13, %r12;
	setp.ge.s32 	%p1, %r2, %r10;
	@%p1 bra 	$L__BB0_3;
	cvta.to.global.u64 	%rd7, %rd3;
	cvta.to.global.u64 	%rd8, %rd4;
	mul.wide.s32 	%rd9, %r2, 4;
	add.s64 	%rd1, %rd7, %rd9;
	shl.b32 	%r18, %r1, 2;
	mov.u32 	%r19, _ZZ18vector_dot_productPfS_S_iE5aTile;
	add.s32 	%r4, %r19, %r18;
	add.s64 	%rd2, %rd8, %rd9;
	mov.u32 	%r20, _ZZ18vector_dot_productPfS_S_iE5bTile;
	add.s32 	%r5, %r20, %r18;
	shl.b32 	%r21, %r2, 2;
	mov.u32 	%r22, _ZZ18vector_dot_productPfS_S_iE5cTile;
	add.s32 	%r6, %r22, %r21;
	mov.f32 	%f12, 0f00000000;
$L__BB0_2:
	ld.global.f32 	%f8, [%rd1];
	st.shared.f32 	[%r4], %f8;
	ld.global.f32 	%f9, [%rd2];
	st.shared.f32 	[%r5], %f9;
	bar.sync 	0;
	ld.shared.f32 	%f10, [%r4];
	ld.shared.f32 	%f11, [%r5];
	fma.rn.f32 	%f12, %f10, %f11, %f12;
	st.shared.f32 	[%r6], %f12;
	bar.sync 	0;
	bra.uni 	$L__BB0_2;
$L__BB0_3:
	setp.lt.s32 	%p2, %r23, 2;
	@%p2 bra 	$L__BB0_6;
	shl.b32 	%r14, %r1, 2;
	mov.u32 	%r15, _ZZ18vector_dot_productPfS_S_iE5cTile;
	add.s32 	%r7, %r15, %r14;
$L__BB0_5:
	shr.u32 	%r9, %r23, 1;
	shl.b32 	%r16, %r9, 2;
	add.s32 	%r17, %r7, %r16;
	ld.shared.f32 	%f3, [%r17];
	ld.shared.f32 	%f4, [%r7];
	add.f32 	%f5, %f3, %f4;
	st.shared.f32 	[%r7], %f5;
	bar.sync 	0;
	setp.gt.u32 	%p3, %r23, 3;
	mov.u32 	%r23, %r9;
	@%p3 bra 	$L__BB0_5;
$L__BB0_6:
	setp.ne.s32 	%p4, %r1, 0;
	@%p4 bra 	$L__BB0_8;
	ld.shared.f32 	%f6, [_ZZ18vector_dot_productPfS_S_iE5cTile];
	cvta.to.global.u64 	%rd6, %rd5;
	st.global.f32 	[%rd6], %f6;
$L__BB0_8:
	ret;

}


// ===== COMPILED SASS (sm_100) =====

	.target	sm_100

	.elftype	@"ET_EXEC"


//--------------------- .note.nv.tkinfo           --------------------------
	.section	.note.nv.tkinfo,"",@"SHT_NOTE"
	.sectionflags	@"SHF_NOTE_NV_TKINFO"
	.tkinfo
        /*0018*/ 	.word	0x00000002
        /*0030*/ 	.string	""
        /*0030*/ 	.string	"ptxas"
        /*0030*/ 	.string	"Cuda compilation tools, release 13.0, V13.0.88"
        /*0030*/ 	.string	"Build cuda_13.0.r13.0/compiler.36424714_0"
        /*0030*/ 	.string	"-arch sm_100 -m 64 "



//--------------------- .note.nv.cuinfo           --------------------------
	.section	.note.nv.cuinfo,"",@"SHT_NOTE"
	.sectionflags	@"SHF_NOTE_NV_CUINFO"
        /*0018*/ 	.short	0x0002
        /*001a*/ 	.short	0x0064
        /*001c*/ 	.short	0x0082
	.zero		2


//--------------------- .nv.info                  --------------------------
	.section	.nv.info,"",@"SHT_CUDA_INFO"
	.align	4


	//----- nvinfo : EIATTR_REGCOUNT
	.align		4
        /*0000*/ 	.byte	0x04, 0x2f
        /*0002*/ 	.short	(.L_1 - .L_0)
	.align		4
.L_0:
        /*0004*/ 	.word	index@(_Z18vector_dot_productPfS_S_i)
        /*0008*/ 	.word	0x00000010


	//----- nvinfo : EIATTR_FRAME_SIZE
	.align		4
.L_1:
        /*000c*/ 	.byte	0x04, 0x11
        /*000e*/ 	.short	(.L_3 - .L_2)
	.align		4
.L_2:
        /*0010*/ 	.word	index@(_Z18vector_dot_productPfS_S_i)
        /*0014*/ 	.word	0x00000000


	//----- nvinfo : EIATTR_MIN_STACK_SIZE
	.align		4
.L_3:
        /*0018*/ 	.byte	0x04, 0x12
        /*001a*/ 	.short	(.L_5 - .L_4)
	.align		4
.L_4:
        /*001c*/ 	.word	index@(_Z18vector_dot_productPfS_S_i)
        /*0020*/ 	.word	0x00000000
.L_5:


//--------------------- .nv.compat                --------------------------
	.section	.nv.compat,"",@"SHT_CUDA_COMPAT_INFO"
	.align	4
        /*0000*/ 	.byte	0x02, 0x09, 0x00, 0x00, 0x02, 0x02, 0x01, 0x00, 0x02, 0x05, 0x05, 0x00, 0x03, 0x07, 0x01, 0x01
        /*0010*/ 	.byte	0x02, 0x03, 0x00, 0x00, 0x02, 0x06, 0x01, 0x00, 0x04, 0x0b, 0x08, 0x00, 0x09, 0x00, 0x00, 0x00
        /*0020*/ 	.byte	0x00, 0x00, 0x00, 0x00


//--------------------- .nv.info._Z18vector_dot_productPfS_S_i --------------------------
	.section	.nv.info._Z18vector_dot_productPfS_S_i,"",@"SHT_CUDA_INFO"
	.sectionflags	@""
	.align	4


	//----- nvinfo : EIATTR_CUDA_API_VERSION
	.align		4
        /*0000*/ 	.byte	0x04, 0x37
        /*0002*/ 	.short	(.L_7 - .L_6)
.L_6:
        /*0004*/ 	.word	0x00000082


	//----- nvinfo : EIATTR_KPARAM_INFO
	.align		4
.L_7:
        /*0008*/ 	.byte	0x04, 0x17
        /*000a*/ 	.short	(.L_9 - .L_8)
.L_8:
        /*000c*/ 	.word	0x00000000
        /*0010*/ 	.short	0x0003
        /*0012*/ 	.short	0x0018
        /*0014*/ 	.byte	0x00, 0xf0, 0x11, 0x00


	//----- nvinfo : EIATTR_KPARAM_INFO
	.align		4
.L_9:
        /*0018*/ 	.byte	0x04, 0x17
        /*001a*/ 	.short	(.L_11 - .L_10)
.L_10:
        /*001c*/ 	.word	0x00000000
        /*0020*/ 	.short	0x0002
        /*0022*/ 	.short	0x0010
        /*0024*/ 	.byte	0x00, 0xf5, 0x21, 0x00


	//----- nvinfo : EIATTR_KPARAM_INFO
	.align		4
.L_11:
        /*0028*/ 	.byte	0x04, 0x17
        /*002a*/ 	.short	(.L_13 - .L_12)
.L_12:
        /*002c*/ 	.word	0x00000000
        /*0030*/ 	.short	0x0001
        /*0032*/ 	.short	0x0008
        /*0034*/ 	.byte	0x00, 0xf5, 0x21, 0x00


	//----- nvinfo : EIATTR_KPARAM_INFO
	.align		4
.L_13:
        /*0038*/ 	.byte	0x04, 0x17
        /*003a*/ 	.short	(.L_15 - .L_14)
.L_14:
        /*003c*/ 	.word	0x00000000
        /*0040*/ 	.short	0x0000
        /*0042*/ 	.short	0x0000
        /*0044*/ 	.byte	0x00, 0xf5, 0x21, 0x00


	//----- nvinfo : EIATTR_SPARSE_MMA_MASK
	.align		4
.L_15:
        /*0048*/ 	.byte	0x03, 0x50
        /*004a*/ 	.short	0x0000


	//----- nvinfo : EIATTR_MAXREG_COUNT
	.align		4
        /*004c*/ 	.byte	0x03, 0x1b
        /*004e*/ 	.short	0x00ff


	//----- nvinfo : EIATTR_NUM_BARRIERS
	.align		4
        /*0050*/ 	.byte	0x02, 0x4c
        /*0052*/ 	.byte	0x01
	.zero		1


	//----- nvinfo : EIATTR_MERCURY_ISA_VERSION
	.align		4
        /*0054*/ 	.byte	0x03, 0x5f
        /*0056*/ 	.short	0x0101


	//----- nvinfo : EIATTR_VRC_CTA_INIT_COUNT
	.align		4
        /*0058*/ 	.byte	0x02, 0x4a
	.zero		1
	.zero		1


	//----- nvinfo : EIATTR_EXIT_INSTR_OFFSETS
	.align		4
        /*005c*/ 	.byte	0x04, 0x1c
        /*005e*/ 	.short	(.L_17 - .L_16)


	//   ....[0]....
.L_16:
        /*0060*/ 	.word	0x00000390


	//   ....[1]....
        /*0064*/ 	.word	0x00000400


	//----- nvinfo : EIATTR_CRS_STACK_SIZE
	.align		4
.L_17:
        /*0068*/ 	.byte	0x04, 0x1e
        /*006a*/ 	.short	(.L_19 - .L_18)
.L_18:
        /*006c*/ 	.word	0x00000000


	//----- nvinfo : EIATTR_CBANK_PARAM_SIZE
	.align		4
.L_19:
        /*0070*/ 	.byte	0x03, 0x19
        /*0072*/ 	.short	0x001c


	//----- nvinfo : EIATTR_PARAM_CBANK
	.align		4
        /*0074*/ 	.byte	0x04, 0x0a
        /*0076*/ 	.short	(.L_21 - .L_20)
	.align		4
.L_20:
        /*0078*/ 	.word	index@(.nv.constant0._Z18vector_dot_productPfS_S_i)
        /*007c*/ 	.short	0x0380
        /*007e*/ 	.short	0x001c


	//----- nvinfo : EIATTR_SW_WAR
	.align		4
.L_21:
        /*0080*/ 	.byte	0x04, 0x36
        /*0082*/ 	.short	(.L_23 - .L_22)
.L_22:
        /*0084*/ 	.word	0x00000008
.L_23:


//--------------------- .nv.callgraph             --------------------------
	.section	.nv.callgraph,"",@"SHT_CUDA_CALLGRAPH"
	.align	4
	.sectionentsize	8
	.align		4
        /*0000*/ 	.word	0x00000000
	.align		4
        /*0004*/ 	.word	0xffffffff
	.align		4
        /*0008*/ 	.word	0x00000000
	.align		4
        /*000c*/ 	.word	0xfffffffe
	.align		4
        /*0010*/ 	.word	0x00000000
	.align		4
        /*0014*/ 	.word	0xfffffffd
	.align		4
        /*0018*/ 	.word	0x00000000
	.align		4
        /*001c*/ 	.word	0xfffffffc


//--------------------- .text._Z18vector_dot_productPfS_S_i --------------------------
	.section	.text._Z18vector_dot_productPfS_S_i,"ax",@progbits
	.align	128
        .global         _Z18vector_dot_productPfS_S_i
        .type           _Z18vector_dot_productPfS_S_i,@function
        .size           _Z18vector_dot_productPfS_S_i,(.L_x_5 - _Z18vector_dot_productPfS_S_i)
        .other          _Z18vector_dot_productPfS_S_i,@"STO_CUDA_ENTRY STV_DEFAULT"
_Z18vector_dot_productPfS_S_i:
.text._Z18vector_dot_productPfS_S_i:
[----:B------:R-:W-:Y:S01]  /*0000*/  LDC R1, c[0x0][0x37c] ;  /* 0x0000df00ff017b82 */ /* 0x000fe20000000800 */
[----:B------:R-:W0:Y:S07]  /*0010*/  S2R R6, SR_TID.X ;  /* 0x0000000000067919 */ /* 0x000e2e0000002100 */
[----:B------:R-:W1:Y:S01]  /*0020*/  S2UR UR4, SR_CTAID.X ;  /* 0x00000000000479c3 */ /* 0x000e620000002500 */
[----:B------:R-:W2:Y:S01]  /*0030*/  LDCU UR6, c[0x0][0x398] ;  /* 0x00007300ff0677ac */ /* 0x000ea20008000800 */
[----:B------:R-:W3:Y:S06]  /*0040*/  LDCU.64 UR8, c[0x0][0x358] ;  /* 0x00006b00ff0877ac */ /* 0x000eec0008000a00 */
[----:B------:R-:W1:Y:S01]  /*0050*/  LDC R3, c[0x0][0x360] ;  /* 0x0000d800ff037b82 */ /* 0x000e620000000800 */
[----:B------:R-:W4:Y:S01]  /*0060*/  LDCU UR5, c[0x0][0x370] ;  /* 0x00006e00ff0577ac */ /* 0x000f220008000800 */
[----:B0-----:R-:W-:Y:S01]  /*0070*/  ISETP.NE.AND P0, PT, R6, RZ, PT ;  /* 0x000000ff0600720c */ /* 0x001fe20003f05270 */
[----:B-1----:R-:W-:-:S02]  /*0080*/  IMAD R7, R3, UR4, R6 ;  /* 0x0000000403077c24 */ /* 0x002fc4000f8e0206 */
[----:B----4-:R-:W-:-:S03]  /*0090*/  IMAD R0, R3, UR5, RZ ;  /* 0x0000000503007c24 */ /* 0x010fc6000f8e02ff */
[----:B--2---:R-:W-:Y:S02]  /*00a0*/  ISETP.GE.AND P1, PT, R7, UR6, PT ;  /* 0x0000000607007c0c */ /* 0x004fe4000bf26270 */
[----:B------:R-:W-:-:S11]  /*00b0*/  ISETP.GE.AND P2, PT, R0, 0x2, PT ;  /* 0x000000020000780c */ /* 0x000fd60003f46270 */
[----:B---3--:R-:W-:Y:S05]  /*00c0*/  @P1 BRA `(.L_x_0) ;  /* 0x00000000006c1947 */ /* 0x008fea0003800000 */
[----:B------:R-:W0:Y:S01]  /*00d0*/  S2UR UR7, SR_CgaCtaId ;  /* 0x00000000000779c3 */ /* 0x000e220000008800 */
[----:B------:R-:W-:Y:S01]  /*00e0*/  UMOV UR4, 0x400 ;  /* 0x0000040000047882 */ /* 0x000fe20000000000 */
[----:B------:R-:W-:Y:S01]  /*00f0*/  IMAD.MOV.U32 R8, RZ, RZ, RZ ;  /* 0x000000ffff087224 */ /* 0x000fe200078e00ff */
[----:B------:R-:W-:Y:S02]  /*0100*/  UIADD3 UR5, UPT, UPT, UR4, 0x1000, URZ ;  /* 0x0000100004057890 */ /* 0x000fe4000fffe0ff */
[----:B------:R-:W-:-:S03]  /*0110*/  UIADD3 UR6, UPT, UPT, UR4, 0x2000, URZ ;  /* 0x0000200004067890 */ /* 0x000fc6000fffe0ff */
[----:B------:R-:W1:Y:S08]  /*0120*/  LDC.64 R2, c[0x0][0x380] ;  /* 0x0000e000ff027b82 */ /* 0x000e700000000a00 */
[----:B------:R-:W2:Y:S01]  /*0130*/  LDC.64 R4, c[0x0][0x388] ;  /* 0x0000e200ff047b82 */ /* 0x000ea20000000a00 */
[----:B0-----:R-:W-:Y:S02]  /*0140*/  ULEA UR4, UR7, UR4, 0x18 ;  /* 0x0000000407047291 */ /* 0x001fe4000f8ec0ff */
[----:B------:R-:W-:-:S02]  /*0150*/  ULEA UR5, UR7, UR5, 0x18 ;  /* 0x0000000507057291 */ /* 0x000fc4000f8ec0ff */
[----:B------:R-:W-:Y:S02]  /*0160*/  ULEA UR6, UR7, UR6, 0x18 ;  /* 0x0000000607067291 */ /* 0x000fe4000f8ec0ff */
[C---:B------:R-:W-:Y:S01]  /*0170*/  LEA R0, R6.reuse, UR4, 0x2 ;  /* 0x0000000406007c11 */ /* 0x040fe2000f8e10ff */
[----:B-1----:R-:W-:Y:S01]  /*0180*/  IMAD.WIDE R2, R7, 0x4, R2 ;  /* 0x0000000407027825 */ /* 0x002fe200078e0202 */
[----:B------:R-:W-:-:S03]  /*0190*/  LEA R6, R6, UR5, 0x2 ;  /* 0x0000000506067c11 */ /* 0x000fc6000f8e10ff */
[C---:B--2---:R-:W-:Y:S01]  /*01a0*/  IMAD.WIDE R4, R7.reuse, 0x4, R4 ;  /* 0x0000000407047825 */ /* 0x044fe200078e0204 */
[----:B------:R-:W-:-:S07]  /*01b0*/  LEA R7, R7, UR6, 0x2 ;  /* 0x0000000607077c11 */ /* 0x000fce000f8e10ff */
.L_x_1:
[----:B------:R-:W2:Y:S04]  /*01c0*/  LDG.E R9, desc[UR8][R2.64] ;  /* 0x0000000802097981 */ /* 0x000ea8000c1e1900 */
[----:B------:R-:W3:Y:S01]  /*01d0*/  LDG.E R11, desc[UR8][R4.64] ;  /* 0x00000008040b7981 */ /* 0x000ee2000c1e1900 */
[----:B------:R-:W-:Y:S05]  /*01e0*/  WARPSYNC.ALL ;  /* 0x0000000000007948 */ /* 0x000fea0003800000 */
[----:B--2---:R-:W-:Y:S04]  /*01f0*/  STS [R0], R9 ;  /* 0x0000000900007388 */ /* 0x004fe80000000800 */
[----:B---3--:R-:W-:Y:S01]  /*0200*/  STS [R6], R11 ;  /* 0x0000000b06007388 */ /* 0x008fe20000000800 */
[----:B------:R-:W-:Y:S06]  /*0210*/  BAR.SYNC.DEFER_BLOCKING 0x0 ;  /* 0x0000000000007b1d */ /* 0x000fec0000010000 */
[----:B------:R-:W-:Y:S04]  /*0220*/  LDS R13, [R0] ;  /* 0x00000000000d7984 */ /* 0x000fe80000000800 */
[----:B0-----:R-:W0:Y:S02]  /*0230*/  LDS R10, [R6] ;  /* 0x00000000060a7984 */ /* 0x001e240000000800 */
[----:B0-----:R-:W-:-:S05]  /*0240*/  FFMA R8, R13, R10, R8 ;  /* 0x0000000a0d087223 */ /* 0x001fca0000000008 */
[----:B------:R0:W-:Y:S01]  /*0250*/  STS [R7], R8 ;  /* 0x0000000807007388 */ /* 0x0001e20000000800 */
[----:B------:R-:W-:Y:S06]  /*0260*/  BAR.SYNC.DEFER_BLOCKING 0x0 ;  /* 0x0000000000007b1d */ /* 0x000fec0000010000 */
[----:B------:R-:W-:Y:S05]  /*0270*/  BRA `(.L_x_1) ;  /* 0xfffffffc00d07947 */ /* 0x000fea000383ffff */
.L_x_0:
[----:B------:R-:W-:Y:S05]  /*0280*/  @!P2 BRA `(.L_x_2) ;  /* 0x000000000040a947 */ /* 0x000fea0003800000 */
[----:B------:R-:W0:Y:S01]  /*0290*/  S2UR UR5, SR_CgaCtaId ;  /* 0x00000000000579c3 */ /* 0x000e220000008800 */
[----:B------:R-:W-:Y:S02]  /*02a0*/  UMOV UR4, 0x400 ;  /* 0x0000040000047882 */ /* 0x000fe40000000000 */
[----:B------:R-:W-:-:S04]  /*02b0*/  UIADD3 UR4, UPT, UPT, UR4, 0x2000, URZ ;  /* 0x0000200004047890 */ /* 0x000fc8000fffe0ff */
[----:B0-----:R-:W-:-:S06]  /*02c0*/  ULEA UR4, UR5, UR4, 0x18 ;  /* 0x0000000405047291 */ /* 0x001fcc000f8ec0ff */
[----:B------:R-:W-:-:S07]  /*02d0*/  LEA R2, R6, UR4, 0x2 ;  /* 0x0000000406027c11 */ /* 0x000fce000f8e10ff */
.L_x_3:
[----:B------:R-:W-:Y:S01]  /*02e0*/  SHF.R.U32.HI R3, RZ, 0x1, R0 ;  /* 0x00000001ff037819 */ /* 0x000fe20000011600 */
[----:B0-----:R-:W-:Y:S01]  /*02f0*/  LDS R5, [R2] ;  /* 0x0000000002057984 */ /* 0x001fe20000000800 */
[----:B------:R-:W-:Y:S01]  /*0300*/  ISETP.GT.U32.AND P1, PT, R0, 0x3, PT ;  /* 0x000000030000780c */ /* 0x000fe20003f24070 */
[----:B------:R-:W-:Y:S05]  /*0310*/  WARPSYNC.ALL ;  /* 0x0000000000007948 */ /* 0x000fea0003800000 */
[----:B------:R-:W-:Y:S02]  /*0320*/  IMAD R4, R3, 0x4, R2 ;  /* 0x0000000403047824 */ /* 0x000fe400078e0202 */
[----:B------:R-:W-:-:S04]  /*0330*/  IMAD.MOV.U32 R0, RZ, RZ, R3 ;  /* 0x000000ffff007224 */ /* 0x000fc800078e0003 */
[----:B------:R-:W0:Y:S02]  /*0340*/  LDS R4, [R4] ;  /* 0x0000000004047984 */ /* 0x000e240000000800 */
[----:B0-----:R-:W-:-:S05]  /*0350*/  FADD R5, R4, R5 ;  /* 0x0000000504057221 */ /* 0x001fca0000000000 */
[----:B------:R0:W-:Y:S01]  /*0360*/  STS [R2], R5 ;  /* 0x0000000502007388 */ /* 0x0001e20000000800 */
[----:B------:R-:W-:Y:S06]  /*0370*/  BAR.SYNC.DEFER_BLOCKING 0x0 ;  /* 0x0000000000007b1d */ /* 0x000fec0000010000 */
[----:B------:R-:W-:Y:S05]  /*0380*/  @P1 BRA `(.L_x_3) ;  /* 0xfffffffc00d41947 */ /* 0x000fea000383ffff */
.L_x_2:
[----:B------:R-:W-:Y:S05]  /*0390*/  @P0 EXIT ;  /* 0x000000000000094d */ /* 0x000fea0003800000 */
[----:B------:R-:W1:Y:S01]  /*03a0*/  S2UR UR5, SR_CgaCtaId ;  /* 0x00000000000579c3 */ /* 0x000e620000008800 */
[----:B------:R-:W-:-:S07]  /*03b0*/  UMOV UR4, 0x400 ;  /* 0x0000040000047882 */ /* 0x000fce0000000000 */
[----:B0-----:R-:W0:Y:S01]  /*03c0*/  LDC.64 R2, c[0x0][0x390] ;  /* 0x0000e400ff027b82 */ /* 0x001e220000000a00 */
[----:B-1----:R-:W-:-:S09]  /*03d0*/  ULEA UR4, UR5, UR4, 0x18 ;  /* 0x0000000405047291 */ /* 0x002fd2000f8ec0ff */
[----:B------:R-:W0:Y:S04]  /*03e0*/  LDS R5, [UR4+0x2000] ;  /* 0x00200004ff057984 */ /* 0x000e280008000800 */
[----:B0-----:R-:W-:Y:S01]  /*03f0*/  STG.E desc[UR8][R2.64], R5 ;  /* 0x0000000502007986 */ /* 0x001fe2000c101908 */
[----:B------:R-:W-:Y:S05]  /*0400*/  EXIT ;  /* 0x000000000000794d */ /* 0x000fea0003800000 */
.L_x_4:
[----:B------:R-:W-:-:S00]  /*0410*/  BRA `(.L_x_4) ;  /* 0xfffffffc00fc7947 */ /* 0x000fc0000383ffff */
[----:B------:R-:W-:-:S00]  /*0420*/  NOP ;  /* 0x0000000000007918 */ /* 0x000fc00000000000 */
        /* <DEDUP_REMOVED lines=13> */
.L_x_5:


//--------------------- .nv.shared._Z18vector_dot_productPfS_S_i --------------------------
	.section	.nv.shared._Z18vector_dot_productPfS_S_i,"aw",@nobits
	.sectionflags	@""
	.align	4
.nv.shared._Z18vector_dot_productPfS_S_i:
	.zero		13312


//--------------------- .nv.shared.reserved.0     --------------------------
	.section	.nv.shared.reserved.0,"aw",@nobits
	.weak		__nv_reservedSMEM_offset_0_alias
	.size		__nv_reservedSMEM_offset_0_alias, 0, 64
	.other		__nv_reservedSMEM_offset_0_alias,@"STO_CUDA_RESERVED_SHARED STV_DEFAULT"
__nv_reservedSMEM_offset_0_alias:
	.zero		0
	.zero		64


//--------------------- .nv.constant0._Z18vector_dot_productPfS_S_i --------------------------
	.section	.nv.constant0._Z18vector_dot_productPfS_S_i,"a",@progbits
	.sectionflags	@""
	.align	4
.nv.constant0._Z18vector_dot_productPfS_S_i:
	.zero		924


//--------------------- SYMBOLS --------------------------

	.type		.nv.reservedSmem.offset0,@object
	.size		.nv.reservedSmem.offset0,0x4
	.type		.nv.reservedSmem.cap,@object
	.size		.nv.reservedSmem.cap,0x4
